//
// Generated by NVIDIA NVVM Compiler
//
// Compiler Build ID: CL-36424714
// Cuda compilation tools, release 13.0, V13.0.88
// Based on NVVM 20.0.0
//

.version 9.0
.target sm_100
.address_size 64

	// .globl	_Z9JORkernelPdi
.extern .func  (.param .b32 func_retval0) vprintf
(
	.param .b64 vprintf_param_0,
	.param .b64 vprintf_param_1
)
;
.global .align 1 .b8 $str[5] = {37, 100, 32, 10};

.visible .entry _Z9JORkernelPdi(
	.param .u64 .ptr .align 1 _Z9JORkernelPdi_param_0,
	.param .u32 _Z9JORkernelPdi_param_1
)
{
	.local .align 8 .b8 	__local_depot0[8];
	.reg .b64 	%SP;
	.reg .b64 	%SPL;
	.reg .pred 	%p<2>;
	.reg .b32 	%r<14>;
	.reg .b64 	%rd<5>;

	mov.u64 	%SPL, __local_depot0;
	cvta.local.u64 	%SP, %SPL;
	ld.param.u32 	%r2, [_Z9JORkernelPdi_param_1];
	mov.u32 	%r3, %nctaid.x;
	mov.u32 	%r4, %ctaid.x;
	mov.u32 	%r5, %ctaid.y;
	mov.u32 	%r6, %tid.x;
	mov.u32 	%r7, %tid.y;
	mad.lo.s32 	%r8, %r5, %r3, %r4;
	shl.b32 	%r9, %r7, 4;
	add.s32 	%r10, %r9, %r6;
	shl.b32 	%r11, %r8, 8;
	add.s32 	%r1, %r10, %r11;
	setp.ge.s32 	%p1, %r1, %r2;
	@%p1 bra 	$L__BB0_2;
	add.u64 	%rd1, %SP, 0;
	add.u64 	%rd2, %SPL, 0;
	st.local.u32 	[%rd2], %r1;
	mov.u64 	%rd3, $str;
	cvta.global.u64 	%rd4, %rd3;
	{ // callseq 0, 0
	.param .b64 param0;
	st.param.b64 	[param0], %rd4;
	.param .b64 param1;
	st.param.b64 	[param1], %rd1;
	.param .b32 retval0;
	call.uni (retval0), 
	vprintf, 
	(
	param0, 
	param1
	);
	ld.param.b32 	%r12, [retval0];
	} // callseq 0
$L__BB0_2:
	ret;

}


// ===== COMPILED SASS (sm_100) =====

	.target	sm_100

	.elftype	@"ET_EXEC"


//--------------------- .note.nv.tkinfo           --------------------------
	.section	.note.nv.tkinfo,"",@"SHT_NOTE"
	.sectionflags	@"SHF_NOTE_NV_TKINFO"
	.tkinfo
        /*0018*/ 	.word	0x00000002
        /*0030*/ 	.string	""
        /*0030*/ 	.string	"ptxas"
        /*0030*/ 	.string	"Cuda compilation tools, release 13.0, V13.0.88"
        /*0030*/ 	.string	"Build cuda_13.0.r13.0/compiler.36424714_0"
        /*0030*/ 	.string	"-arch sm_100 -m 64 "



//--------------------- .note.nv.cuinfo           --------------------------
	.section	.note.nv.cuinfo,"",@"SHT_NOTE"
	.sectionflags	@"SHF_NOTE_NV_CUINFO"
        /*0018*/ 	.short	0x0002
        /*001a*/ 	.short	0x0064
        /*001c*/ 	.short	0x0082
	.zero		2


//--------------------- .nv.info                  --------------------------
	.section	.nv.info,"",@"SHT_CUDA_INFO"
	.align	4


	//----- nvinfo : EIATTR_REGCOUNT
	.align		4
        /*0000*/ 	.byte	0x04, 0x2f
        /*0002*/ 	.short	(.L_2 - .L_1)
	.align		4
.L_1:
        /*0004*/ 	.word	index@(_Z9JORkernelPdi)
        /*0008*/ 	.word	0x00000018


	//----- nvinfo : EIATTR_FRAME_SIZE
	.align		4
.L_2:
        /*000c*/ 	.byte	0x04, 0x11
        /*000e*/ 	.short	(.L_4 - .L_3)
	.align		4
.L_3:
        /*0010*/ 	.word	index@(_Z9JORkernelPdi)
        /*0014*/ 	.word	0x00000008


	//----- nvinfo : EIATTR_MIN_STACK_SIZE
	.align		4
.L_4:
        /*0018*/ 	.byte	0x04, 0x12
        /*001a*/ 	.short	(.L_6 - .L_5)
	.align		4
.L_5:
        /*001c*/ 	.word	index@(_Z9JORkernelPdi)
        /*0020*/ 	.word	0x00000008
.L_6:


//--------------------- .nv.compat                --------------------------
	.section	.nv.compat,"",@"SHT_CUDA_COMPAT_INFO"
	.align	4
        /*0000*/ 	.byte	0x02, 0x09, 0x00, 0x00, 0x02, 0x02, 0x01, 0x00, 0x02, 0x05, 0x05, 0x00, 0x03, 0x07, 0x01, 0x01
        /*0010*/ 	.byte	0x02, 0x03, 0x00, 0x00, 0x02, 0x06, 0x01, 0x00, 0x04, 0x0b, 0x08, 0x00, 0x09, 0x00, 0x00, 0x00
        /*0020*/ 	.byte	0x00, 0x00, 0x00, 0x00


//--------------------- .nv.info._Z9JORkernelPdi  --------------------------
	.section	.nv.info._Z9JORkernelPdi,"",@"SHT_CUDA_INFO"
	.sectionflags	@""
	.align	4


	//----- nvinfo : EIATTR_CUDA_API_VERSION
	.align		4
        /*0000*/ 	.byte	0x04, 0x37
        /*0002*/ 	.short	(.L_8 - .L_7)
.L_7:
        /*0004*/ 	.word	0x00000082


	//----- nvinfo : EIATTR_KPARAM_INFO
	.align		4
.L_8:
        /*0008*/ 	.byte	0x04, 0x17
        /*000a*/ 	.short	(.L_10 - .L_9)
.L_9:
        /*000c*/ 	.word	0x00000000
        /*0010*/ 	.short	0x0001
        /*0012*/ 	.short	0x0008
        /*0014*/ 	.byte	0x00, 0xf0, 0x11, 0x00


	//----- nvinfo : EIATTR_KPARAM_INFO
	.align		4
.L_10:
        /*0018*/ 	.byte	0x04, 0x17
        /*001a*/ 	.short	(.L_12 - .L_11)
.L_11:
        /*001c*/ 	.word	0x00000000
        /*0020*/ 	.short	0x0000
        /*0022*/ 	.short	0x0000
        /*0024*/ 	.byte	0x00, 0xf5, 0x21, 0x00


	//----- nvinfo : EIATTR_SPARSE_MMA_MASK
	.align		4
.L_12:
        /*0028*/ 	.byte	0x03, 0x50
        /*002a*/ 	.short	0x0000


	//----- nvinfo : EIATTR_MAXREG_COUNT
	.align		4
        /*002c*/ 	.byte	0x03, 0x1b
        /*002e*/ 	.short	0x00ff


	//----- nvinfo : EIATTR_EXTERNS
	.align		4
        /*0030*/ 	.byte	0x04, 0x0f
        /*0032*/ 	.short	(.L_14 - .L_13)


	//   ....[0]....
	.align		4
.L_13:
        /*0034*/ 	.word	index@(vprintf)


	//----- nvinfo : EIATTR_MERCURY_ISA_VERSION
	.align		4
.L_14:
        /*0038*/ 	.byte	0x03, 0x5f
        /*003a*/ 	.short	0x0101


	//----- nvinfo : EIATTR_VRC_CTA_INIT_COUNT
	.align		4
        /*003c*/ 	.byte	0x02, 0x4a
	.zero		1
	.zero		1


	//----- nvinfo : EIATTR_SYSCALL_OFFSETS
	.align		4
        /*0040*/ 	.byte	0x04, 0x46
        /*0042*/ 	.short	(.L_16 - .L_15)


	//   ....[0]....
.L_15:
        /*0044*/ 	.word	0x00000180


	//----- nvinfo : EIATTR_EXIT_INSTR_OFFSETS
	.align		4
.L_16:
        /*0048*/ 	.byte	0x04, 0x1c
        /*004a*/ 	.short	(.L_18 - .L_17)


	//   ....[0]....
.L_17:
        /*004c*/ 	.word	0x00000100


	//   ....[1]....
        /*0050*/ 	.word	0x00000190


	//----- nvinfo : EIATTR_CRS_STACK_SIZE
	.align		4
.L_18:
        /*0054*/ 	.byte	0x04, 0x1e
        /*0056*/ 	.short	(.L_20 - .L_19)
.L_19:
        /*0058*/ 	.word	0x00000000


	//----- nvinfo : EIATTR_CBANK_PARAM_SIZE
	.align		4
.L_20:
        /*005c*/ 	.byte	0x03, 0x19
        /*005e*/ 	.short	0x000c


	//----- nvinfo : EIATTR_PARAM_CBANK
	.align		4
        /*0060*/ 	.byte	0x04, 0x0a
        /*0062*/ 	.short	(.L_22 - .L_21)
	.align		4
.L_21:
        /*0064*/ 	.word	index@(.nv.constant0._Z9JORkernelPdi)
        /*0068*/ 	.short	0x0380
        /*006a*/ 	.short	0x000c


	//----- nvinfo : EIATTR_SW_WAR
	.align		4
.L_22:
        /*006c*/ 	.byte	0x04, 0x36
        /*006e*/ 	.short	(.L_24 - .L_23)
.L_23:
        /*0070*/ 	.word	0x00000008
.L_24:


//--------------------- .nv.callgraph             --------------------------
	.section	.nv.callgraph,"",@"SHT_CUDA_CALLGRAPH"
	.align	4
	.sectionentsize	8
	.align		4
        /*0000*/ 	.word	0x00000000
	.align		4
        /*0004*/ 	.word	0xffffffff
	.align		4
        /*0008*/ 	.word	index@(_Z9JORkernelPdi)
	.align		4
        /*000c*/ 	.word	index@(vprintf)
	.align		4
        /*0010*/ 	.word	0x00000000
	.align		4
        /*0014*/ 	.word	0xfffffffe
	.align		4
        /*0018*/ 	.word	0x00000000
	.align		4
        /*001c*/ 	.word	0xfffffffd
	.align		4
        /*0020*/ 	.word	0x00000000
	.align		4
        /*0024*/ 	.word	0xfffffffc


//--------------------- .nv.constant4             --------------------------
	.section	.nv.constant4,"a",@progbits
	.align	8
	.align		8
.nv.constant4:
        /*0000*/ 	.dword	vprintf
	.align		8
        /*0008*/ 	.dword	$str


//--------------------- .text._Z9JORkernelPdi     --------------------------
	.section	.text._Z9JORkernelPdi,"ax",@progbits
	.align	128
        .global         _Z9JORkernelPdi
        .type           _Z9JORkernelPdi,@function
        .size           _Z9JORkernelPdi,(.L_x_2 - _Z9JORkernelPdi)
        .other          _Z9JORkernelPdi,@"STO_CUDA_ENTRY STV_DEFAULT"
_Z9JORkernelPdi:
.text._Z9JORkernelPdi:
[----:B------:R-:W0:Y:S01]  /*0000*/  LDC R1, c[0x0][0x37c] ;  /* 0x0000df00ff017b82 */ /* 0x000e220000000800 */
[----:B------:R-:W1:Y:S01]  /*0010*/  S2R R0, SR_CTAID.X ;  /* 0x0000000000007919 */ /* 0x000e620000002500 */
[----:B------:R-:W2:Y:S01]  /*0020*/  LDCU UR5, c[0x0][0x2fc] ;  /* 0x00005f80ff0577ac */ /* 0x000ea20008000800 */
[----:B0-----:R-:W-:Y:S01]  /*0030*/  VIADD R1, R1, 0xfffffff8 ;  /* 0xfffffff801017836 */ /* 0x001fe20000000000 */
[----:B------:R-:W1:Y:S01]  /*0040*/  S2R R3, SR_CTAID.Y ;  /* 0x0000000000037919 */ /* 0x000e620000002600 */
[----:B------:R-:W1:Y:S01]  /*0050*/  LDCU UR6, c[0x0][0x370] ;  /* 0x00006e00ff0677ac */ /* 0x000e620008000800 */
[----:B------:R-:W0:Y:S01]  /*0060*/  S2R R2, SR_TID.X ;  /* 0x0000000000027919 */ /* 0x000e220000002100 */
[----:B------:R-:W3:Y:S01]  /*0070*/  LDCU UR7, c[0x0][0x388] ;  /* 0x00007100ff0777ac */ /* 0x000ee20008000800 */
[----:B------:R-:W0:Y:S01]  /*0080*/  S2R R5, SR_TID.Y ;  /* 0x0000000000057919 */ /* 0x000e220000002200 */
[----:B------:R-:W4:Y:S02]  /*0090*/  LDCU UR4, c[0x0][0x2f8] ;  /* 0x00005f00ff0477ac */ /* 0x000f240008000800 */
[----:B----4-:R-:W-:Y:S01]  /*00a0*/  IADD3 R6, P1, PT, R1, UR4, RZ ;  /* 0x0000000401067c10 */ /* 0x010fe2000ff3e0ff */
[----:B-1----:R-:W-:-:S04]  /*00b0*/  IMAD R0, R3, UR6, R0 ;  /* 0x0000000603007c24 */ /* 0x002fc8000f8e0200 */
[----:B--2---:R-:W-:Y:S02]  /*00c0*/  IMAD.X R7, RZ, RZ, UR5, P1 ;  /* 0x00000005ff077e24 */ /* 0x004fe400088e06ff */
[----:B0-----:R-:W-:-:S05]  /*00d0*/  IMAD R3, R5, 0x10, R2 ;  /* 0x0000001005037824 */ /* 0x001fca00078e0202 */
[----:B------:R-:W-:-:S04]  /*00e0*/  LEA R0, R0, R3, 0x8 ;  /* 0x0000000300007211 */ /* 0x000fc800078e40ff */
[----:B---3--:R-:W-:-:S13]  /*00f0*/  ISETP.GE.AND P0, PT, R0, UR7, PT ;  /* 0x0000000700007c0c */ /* 0x008fda000bf06270 */
[----:B------:R-:W-:Y:S05]  /*0100*/  @P0 EXIT ;  /* 0x000000000000094d */ /* 0x000fea0003800000 */
[----:B------:R-:W-:Y:S01]  /*0110*/  MOV R2, 0x0 ;  /* 0x0000000000027802 */ /* 0x000fe20000000f00 */
[----:B------:R0:W-:Y:S01]  /*0120*/  STL [R1], R0 ;  /* 0x0000000001007387 */ /* 0x0001e20000100800 */
[----:B------:R-:W1:Y:S04]  /*0130*/  LDCU.64 UR4, c[0x4][0x8] ;  /* 0x01000100ff0477ac */ /* 0x000e680008000a00 */
[----:B------:R-:W2:Y:S01]  /*0140*/  LDC.64 R2, c[0x4][R2] ;  /* 0x0100000002027b82 */ /* 0x000ea20000000a00 */
[----:B-1----:R-:W-:Y:S01]  /*0150*/  MOV R4, UR4 ;  /* 0x0000000400047c02 */ /* 0x002fe20008000f00 */
[----:B0-----:R-:W-:-:S07]  /*0160*/  IMAD.U32 R5, RZ, RZ, UR5 ;  /* 0x00000005ff057e24 */ /* 0x001fce000f8e00ff */
[----:B------:R-:W-:-:S07]  /*0170*/  LEPC R20, `(.L_x_0) ;  /* 0x000000001014794e */ /* 0x000fce0000000000 */
[----:B--2---:R-:W-:Y:S05]  /*0180*/  CALL.ABS.NOINC R2 ;  /* 0x0000000002007343 */ /* 0x004fea0003c00000 */
.L_x_0:
[----:B------:R-:W-:Y:S05]  /*0190*/  EXIT ;  /* 0x000000000000794d */ /* 0x000fea0003800000 */
.L_x_1:
[----:B------:R-:W-:-:S00]  /*01a0*/  BRA `(.L_x_1) ;  /* 0xfffffffc00fc7947 */ /* 0x000fc0000383ffff */
[----:B------:R-:W-:-:S00]  /*01b0*/  NOP ;  /* 0x0000000000007918 */ /* 0x000fc00000000000 */
        /* <DEDUP_REMOVED lines=12> */
.L_x_2:


//--------------------- .nv.global.init           --------------------------
	.section	.nv.global.init,"aw",@progbits
.nv.global.init:
	.type		$str,@object
	.size		$str,(.L_0 - $str)
$str:
        /*0000*/ 	.byte	0x25, 0x64, 0x20, 0x0a, 0x00
.L_0:


//--------------------- .nv.shared.reserved.0     --------------------------
	.section	.nv.shared.reserved.0,"aw",@nobits
	.weak		__nv_reservedSMEM_offset_0_alias
	.size		__nv_reservedSMEM_offset_0_alias, 0, 64
	.other		__nv_reservedSMEM_offset_0_alias,@"STO_CUDA_RESERVED_SHARED STV_DEFAULT"
__nv_reservedSMEM_offset_0_alias:
	.zero		0
	.zero		64


//--------------------- .nv.constant0._Z9JORkernelPdi --------------------------
	.section	.nv.constant0._Z9JORkernelPdi,"a",@progbits
	.sectionflags	@""
	.align	4
.nv.constant0._Z9JORkernelPdi:
	.zero		908


//--------------------- SYMBOLS --------------------------

	.type		.nv.reservedSmem.offset0,@object
	.size		.nv.reservedSmem.offset0,0x4
	.type		vprintf,@function
